//
// Generated by NVIDIA NVVM Compiler
//
// Compiler Build ID: CL-36424714
// Cuda compilation tools, release 13.0, V13.0.88
// Based on NVVM 20.0.0
//

.version 9.0
.target sm_100
.address_size 64

	// .globl	_Z8AdditionPfS_S_i

.visible .entry _Z8AdditionPfS_S_i(
	.param .u64 .ptr .align 1 _Z8AdditionPfS_S_i_param_0,
	.param .u64 .ptr .align 1 _Z8AdditionPfS_S_i_param_1,
	.param .u64 .ptr .align 1 _Z8AdditionPfS_S_i_param_2,
	.param .u32 _Z8AdditionPfS_S_i_param_3
)
{
	.reg .pred 	%p<2>;
	.reg .b32 	%r<3>;
	.reg .b32 	%f<4>;
	.reg .b64 	%rd<11>;

	ld.param.u64 	%rd1, [_Z8AdditionPfS_S_i_param_0];
	ld.param.u64 	%rd2, [_Z8AdditionPfS_S_i_param_1];
	ld.param.u64 	%rd3, [_Z8AdditionPfS_S_i_param_2];
	ld.param.u32 	%r2, [_Z8AdditionPfS_S_i_param_3];
	mov.u32 	%r1, %ctaid.x;
	setp.ge.s32 	%p1, %r1, %r2;
	@%p1 bra 	$L__BB0_2;
	cvta.to.global.u64 	%rd4, %rd1;
	cvta.to.global.u64 	%rd5, %rd2;
	cvta.to.global.u64 	%rd6, %rd3;
	mul.wide.u32 	%rd7, %r1, 4;
	add.s64 	%rd8, %rd4, %rd7;
	ld.global.f32 	%f1, [%rd8];
	add.s64 	%rd9, %rd5, %rd7;
	ld.global.f32 	%f2, [%rd9];
	add.f32 	%f3, %f1, %f2;
	add.s64 	%rd10, %rd6, %rd7;
	st.global.f32 	[%rd10], %f3;
$L__BB0_2:
	ret;

}


// ===== COMPILED SASS (sm_100) =====

	.target	sm_100

	.elftype	@"ET_EXEC"


//--------------------- .note.nv.tkinfo           --------------------------
	.section	.note.nv.tkinfo,"",@"SHT_NOTE"
	.sectionflags	@"SHF_NOTE_NV_TKINFO"
	.tkinfo
        /*0018*/ 	.word	0x00000002
        /*0030*/ 	.string	""
        /*0030*/ 	.string	"ptxas"
        /*0030*/ 	.string	"Cuda compilation tools, release 13.0, V13.0.88"
        /*0030*/ 	.string	"Build cuda_13.0.r13.0/compiler.36424714_0"
        /*0030*/ 	.string	"-arch sm_100 -m 64 "



//--------------------- .note.nv.cuinfo           --------------------------
	.section	.note.nv.cuinfo,"",@"SHT_NOTE"
	.sectionflags	@"SHF_NOTE_NV_CUINFO"
        /*0018*/ 	.short	0x0002
        /*001a*/ 	.short	0x0064
        /*001c*/ 	.short	0x0082
	.zero		2


//--------------------- .nv.info                  --------------------------
	.section	.nv.info,"",@"SHT_CUDA_INFO"
	.align	4


	//----- nvinfo : EIATTR_REGCOUNT
	.align		4
        /*0000*/ 	.byte	0x04, 0x2f
        /*0002*/ 	.short	(.L_1 - .L_0)
	.align		4
.L_0:
        /*0004*/ 	.word	index@(_Z8AdditionPfS_S_i)
        /*0008*/ 	.word	0x0000000c


	//----- nvinfo : EIATTR_FRAME_SIZE
	.align		4
.L_1:
        /*000c*/ 	.byte	0x04, 0x11
        /*000e*/ 	.short	(.L_3 - .L_2)
	.align		4
.L_2:
        /*0010*/ 	.word	index@(_Z8AdditionPfS_S_i)
        /*0014*/ 	.word	0x00000000


	//----- nvinfo : EIATTR_MIN_STACK_SIZE
	.align		4
.L_3:
        /*0018*/ 	.byte	0x04, 0x12
        /*001a*/ 	.short	(.L_5 - .L_4)
	.align		4
.L_4:
        /*001c*/ 	.word	index@(_Z8AdditionPfS_S_i)
        /*0020*/ 	.word	0x00000000
.L_5:


//--------------------- .nv.compat                --------------------------
	.section	.nv.compat,"",@"SHT_CUDA_COMPAT_INFO"
	.align	4
        /*0000*/ 	.byte	0x02, 0x09, 0x00, 0x00, 0x02, 0x02, 0x01, 0x00, 0x02, 0x05, 0x05, 0x00, 0x03, 0x07, 0x01, 0x01
        /*0010*/ 	.byte	0x02, 0x03, 0x00, 0x00, 0x02, 0x06, 0x01, 0x00, 0x04, 0x0b, 0x08, 0x00, 0x09, 0x00, 0x00, 0x00
        /*0020*/ 	.byte	0x00, 0x00, 0x00, 0x00


//--------------------- .nv.info._Z8AdditionPfS_S_i --------------------------
	.section	.nv.info._Z8AdditionPfS_S_i,"",@"SHT_CUDA_INFO"
	.sectionflags	@""
	.align	4


	//----- nvinfo : EIATTR_CUDA_API_VERSION
	.align		4
        /*0000*/ 	.byte	0x04, 0x37
        /*0002*/ 	.short	(.L_7 - .L_6)
.L_6:
        /*0004*/ 	.word	0x00000082


	//----- nvinfo : EIATTR_KPARAM_INFO
	.align		4
.L_7:
        /*0008*/ 	.byte	0x04, 0x17
        /*000a*/ 	.short	(.L_9 - .L_8)
.L_8:
        /*000c*/ 	.word	0x00000000
        /*0010*/ 	.short	0x0003
        /*0012*/ 	.short	0x0018
        /*0014*/ 	.byte	0x00, 0xf0, 0x11, 0x00


	//----- nvinfo : EIATTR_KPARAM_INFO
	.align		4
.L_9:
        /*0018*/ 	.byte	0x04, 0x17
        /*001a*/ 	.short	(.L_11 - .L_10)
.L_10:
        /*001c*/ 	.word	0x00000000
        /*0020*/ 	.short	0x0002
        /*0022*/ 	.short	0x0010
        /*0024*/ 	.byte	0x00, 0xf5, 0x21, 0x00


	//----- nvinfo : EIATTR_KPARAM_INFO
	.align		4
.L_11:
        /*0028*/ 	.byte	0x04, 0x17
        /*002a*/ 	.short	(.L_13 - .L_12)
.L_12:
        /*002c*/ 	.word	0x00000000
        /*0030*/ 	.short	0x0001
        /*0032*/ 	.short	0x0008
        /*0034*/ 	.byte	0x00, 0xf5, 0x21, 0x00


	//----- nvinfo : EIATTR_KPARAM_INFO
	.align		4
.L_13:
        /*0038*/ 	.byte	0x04, 0x17
        /*003a*/ 	.short	(.L_15 - .L_14)
.L_14:
        /*003c*/ 	.word	0x00000000
        /*0040*/ 	.short	0x0000
        /*0042*/ 	.short	0x0000
        /*0044*/ 	.byte	0x00, 0xf5, 0x21, 0x00


	//----- nvinfo : EIATTR_SPARSE_MMA_MASK
	.align		4
.L_15:
        /*0048*/ 	.byte	0x03, 0x50
        /*004a*/ 	.short	0x0000


	//----- nvinfo : EIATTR_MAXREG_COUNT
	.align		4
        /*004c*/ 	.byte	0x03, 0x1b
        /*004e*/ 	.short	0x00ff


	//----- nvinfo : EIATTR_MERCURY_ISA_VERSION
	.align		4
        /*0050*/ 	.byte	0x03, 0x5f
        /*0052*/ 	.short	0x0101


	//----- nvinfo : EIATTR_VRC_CTA_INIT_COUNT
	.align		4
        /*0054*/ 	.byte	0x02, 0x4a
	.zero		1
	.zero		1


	//----- nvinfo : EIATTR_EXIT_INSTR_OFFSETS
	.align		4
        /*0058*/ 	.byte	0x04, 0x1c
        /*005a*/ 	.short	(.L_17 - .L_16)


	//   ....[0]....
.L_16:
        /*005c*/ 	.word	0x00000040


	//   ....[1]....
        /*0060*/ 	.word	0x00000100


	//----- nvinfo : EIATTR_CBANK_PARAM_SIZE
	.align		4
.L_17:
        /*0064*/ 	.byte	0x03, 0x19
        /*0066*/ 	.short	0x001c


	//----- nvinfo : EIATTR_PARAM_CBANK
	.align		4
        /*0068*/ 	.byte	0x04, 0x0a
        /*006a*/ 	.short	(.L_19 - .L_18)
	.align		4
.L_18:
        /*006c*/ 	.word	index@(.nv.constant0._Z8AdditionPfS_S_i)
        /*0070*/ 	.short	0x0380
        /*0072*/ 	.short	0x001c


	//----- nvinfo : EIATTR_SW_WAR
	.align		4
.L_19:
        /*0074*/ 	.byte	0x04, 0x36
        /*0076*/ 	.short	(.L_21 - .L_20)
.L_20:
        /*0078*/ 	.word	0x00000008
.L_21:


//--------------------- .nv.callgraph             --------------------------
	.section	.nv.callgraph,"",@"SHT_CUDA_CALLGRAPH"
	.align	4
	.sectionentsize	8
	.align		4
        /*0000*/ 	.word	0x00000000
	.align		4
        /*0004*/ 	.word	0xffffffff
	.align		4
        /*0008*/ 	.word	0x00000000
	.align		4
        /*000c*/ 	.word	0xfffffffe
	.align		4
        /*0010*/ 	.word	0x00000000
	.align		4
        /*0014*/ 	.word	0xfffffffd
	.align		4
        /*0018*/ 	.word	0x00000000
	.align		4
        /*001c*/ 	.word	0xfffffffc


//--------------------- .text._Z8AdditionPfS_S_i  --------------------------
	.section	.text._Z8AdditionPfS_S_i,"ax",@progbits
	.align	128
        .global         _Z8AdditionPfS_S_i
        .type           _Z8AdditionPfS_S_i,@function
        .size           _Z8AdditionPfS_S_i,(.L_x_1 - _Z8AdditionPfS_S_i)
        .other          _Z8AdditionPfS_S_i,@"STO_CUDA_ENTRY STV_DEFAULT"
_Z8AdditionPfS_S_i:
.text._Z8AdditionPfS_S_i:
[----:B------:R-:W-:Y:S01]  /*0000*/  LDC R1, c[0x0][0x37c] ;  /* 0x0000df00ff017b82 */ /* 0x000fe20000000800 */
[----:B------:R-:W0:Y:S01]  /*0010*/  S2R R9, SR_CTAID.X ;  /* 0x0000000000097919 */ /* 0x000e220000002500 */
[----:B------:R-:W0:Y:S02]  /*0020*/  LDCU UR4, c[0x0][0x398] ;  /* 0x00007300ff0477ac */ /* 0x000e240008000800 */
[----:B0-----:R-:W-:-:S13]  /*0030*/  ISETP.GE.AND P0, PT, R9, UR4, PT ;  /* 0x0000000409007c0c */ /* 0x001fda000bf06270 */
[----:B------:R-:W-:Y:S05]  /*0040*/  @P0 EXIT ;  /* 0x000000000000094d */ /* 0x000fea0003800000 */
[----:B------:R-:W0:Y:S01]  /*0050*/  LDC.64 R2, c[0x0][0x380] ;  /* 0x0000e000ff027b82 */ /* 0x000e220000000a00 */
[----:B------:R-:W1:Y:S07]  /*0060*/  LDCU.64 UR4, c[0x0][0x358] ;  /* 0x00006b00ff0477ac */ /* 0x000e6e0008000a00 */
[----:B------:R-:W2:Y:S08]  /*0070*/  LDC.64 R4, c[0x0][0x388] ;  /* 0x0000e200ff047b82 */ /* 0x000eb00000000a00 */
[----:B------:R-:W3:Y:S01]  /*0080*/  LDC.64 R6, c[0x0][0x390] ;  /* 0x0000e400ff067b82 */ /* 0x000ee20000000a00 */
[----:B0-----:R-:W-:-:S06]  /*0090*/  IMAD.WIDE.U32 R2, R9, 0x4, R2 ;  /* 0x0000000409027825 */ /* 0x001fcc00078e0002 */
[----:B-1----:R-:W4:Y:S01]  /*00a0*/  LDG.E R2, desc[UR4][R2.64] ;  /* 0x0000000402027981 */ /* 0x002f22000c1e1900 */
[----:B--2---:R-:W-:-:S06]  /*00b0*/  IMAD.WIDE.U32 R4, R9, 0x4, R4 ;  /* 0x0000000409047825 */ /* 0x004fcc00078e0004 */
[----:B------:R-:W4:Y:S01]  /*00c0*/  LDG.E R5, desc[UR4][R4.64] ;  /* 0x0000000404057981 */ /* 0x000f22000c1e1900 */
[----:B---3--:R-:W-:-:S04]  /*00d0*/  IMAD.WIDE.U32 R6, R9, 0x4, R6 ;  /* 0x0000000409067825 */ /* 0x008fc800078e0006 */
[----:B----4-:R-:W-:-:S05]  /*00e0*/  FADD R9, R2, R5 ;  /* 0x0000000502097221 */ /* 0x010fca0000000000 */
[----:B------:R-:W-:Y:S01]  /*00f0*/  STG.E desc[UR4][R6.64], R9 ;  /* 0x0000000906007986 */ /* 0x000fe2000c101904 */
[----:B------:R-:W-:Y:S05]  /*0100*/  EXIT ;  /* 0x000000000000794d */ /* 0x000fea0003800000 */
.L_x_0:
[----:B------:R-:W-:-:S00]  /*0110*/  BRA `(.L_x_0) ;  /* 0xfffffffc00fc7947 */ /* 0x000fc0000383ffff */
[----:B------:R-:W-:-:S00]  /*0120*/  NOP ;  /* 0x0000000000007918 */ /* 0x000fc00000000000 */
        /* <DEDUP_REMOVED lines=13> */
.L_x_1:


//--------------------- .nv.shared.reserved.0     --------------------------
	.section	.nv.shared.reserved.0,"aw",@nobits
	.weak		__nv_reservedSMEM_offset_0_alias
	.size		__nv_reservedSMEM_offset_0_alias, 0, 64
	.other		__nv_reservedSMEM_offset_0_alias,@"STO_CUDA_RESERVED_SHARED STV_DEFAULT"
__nv_reservedSMEM_offset_0_alias:
	.zero		0
	.zero		64


//--------------------- .nv.constant0._Z8AdditionPfS_S_i --------------------------
	.section	.nv.constant0._Z8AdditionPfS_S_i,"a",@progbits
	.sectionflags	@""
	.align	4
.nv.constant0._Z8AdditionPfS_S_i:
	.zero		924


//--------------------- SYMBOLS --------------------------

	.type		.nv.reservedSmem.offset0,@object
	.size		.nv.reservedSmem.offset0,0x4
